	.headerflags	@"EF_CUDA_TEXMODE_UNIFIED EF_CUDA_64BIT_ADDRESS EF_CUDA_ACCELERATORS EF_CUDA_SM90 EF_CUDA_VIRTUAL_SM(EF_CUDA_SM90)"
	.elftype	@"ET_EXEC"


//--------------------- .nv.info                  --------------------------
	.section	.nv.info,"",@"SHT_CUDA_INFO"
	.align	4


	//----- nvinfo : EIATTR_REGCOUNT
	.align		4
        /*0000*/ 	.byte	0x04, 0x2f
        /*0002*/ 	.short	(.L_3 - .L_2)
	.align		4
.L_2:
        /*0004*/ 	.word	index@(triton_poi_fused__native_batch_norm_legit_no_training_leaky_relu_4)
        /*0008*/ 	.word	0x00000020


	//----- nvinfo : EIATTR_MIN_STACK_SIZE
	.align		4
.L_3:
        /*000c*/ 	.byte	0x04, 0x12
        /*000e*/ 	.short	(.L_5 - .L_4)
	.align		4
.L_4:
        /*0010*/ 	.word	index@(triton_poi_fused__native_batch_norm_legit_no_training_leaky_relu_4)
        /*0014*/ 	.word	0x00000000


	//----- nvinfo : EIATTR_FRAME_SIZE
	.align		4
.L_5:
        /*0018*/ 	.byte	0x04, 0x11
        /*001a*/ 	.short	(.L_7 - .L_6)
	.align		4
.L_6:
        /*001c*/ 	.word	index@(triton_poi_fused__native_batch_norm_legit_no_training_leaky_relu_4)
        /*0020*/ 	.word	0x00000000


	//----- nvinfo : EIATTR_MIN_STACK_SIZE
	.align		4
.L_7:
        /*0024*/ 	.byte	0x04, 0x12
        /*0026*/ 	.short	(.L_9 - .L_8)
	.align		4
.L_8:
        /*0028*/ 	.word	index@(triton_poi_fused__native_batch_norm_legit_no_training_leaky_relu_4)
        /*002c*/ 	.word	0x00000000
.L_9:


//--------------------- .nv.info.triton_poi_fused__native_batch_norm_legit_no_training_leaky_relu_4 --------------------------
	.section	.nv.info.triton_poi_fused__native_batch_norm_legit_no_training_leaky_relu_4,"",@"SHT_CUDA_INFO"
	.sectionflags	@""
	.align	4


	//----- nvinfo : EIATTR_CUDA_API_VERSION
	.align		4
        /*0000*/ 	.byte	0x04, 0x37
        /*0002*/ 	.short	(.L_11 - .L_10)
.L_10:
        /*0004*/ 	.word	0x0000007c


	//----- nvinfo : EIATTR_KPARAM_INFO
	.align		4
.L_11:
        /*0008*/ 	.byte	0x04, 0x17
        /*000a*/ 	.short	(.L_13 - .L_12)
.L_12:
        /*000c*/ 	.word	0x00000000
        /*0010*/ 	.short	0x0007
        /*0012*/ 	.short	0x0034
        /*0014*/ 	.byte	0x00, 0xf0, 0x11, 0x00


	//----- nvinfo : EIATTR_KPARAM_INFO
	.align		4
.L_13:
        /*0018*/ 	.byte	0x04, 0x17
        /*001a*/ 	.short	(.L_15 - .L_14)
.L_14:
        /*001c*/ 	.word	0x00000000
        /*0020*/ 	.short	0x0006
        /*0022*/ 	.short	0x0030
        /*0024*/ 	.byte	0x00, 0xf0, 0x11, 0x00


	//----- nvinfo : EIATTR_KPARAM_INFO
	.align		4
.L_15:
        /*0028*/ 	.byte	0x04, 0x17
        /*002a*/ 	.short	(.L_17 - .L_16)
.L_16:
        /*002c*/ 	.word	0x00000000
        /*0030*/ 	.short	0x0005
        /*0032*/ 	.short	0x0028
        /*0034*/ 	.byte	0x00, 0xf4, 0x21, 0x00


	//----- nvinfo : EIATTR_KPARAM_INFO
	.align		4
.L_17:
        /*0038*/ 	.byte	0x04, 0x17
        /*003a*/ 	.short	(.L_19 - .L_18)
.L_18:
        /*003c*/ 	.word	0x00000000
        /*0040*/ 	.short	0x0004
        /*0042*/ 	.short	0x0020
        /*0044*/ 	.byte	0x00, 0xf4, 0x21, 0x00


	//----- nvinfo : EIATTR_KPARAM_INFO
	.align		4
.L_19:
        /*0048*/ 	.byte	0x04, 0x17
        /*004a*/ 	.short	(.L_21 - .L_20)
.L_20:
        /*004c*/ 	.word	0x00000000
        /*0050*/ 	.short	0x0003
        /*0052*/ 	.short	0x0018
        /*0054*/ 	.byte	0x00, 0xf4, 0x21, 0x00


	//----- nvinfo : EIATTR_KPARAM_INFO
	.align		4
.L_21:
        /*0058*/ 	.byte	0x04, 0x17
        /*005a*/ 	.short	(.L_23 - .L_22)
.L_22:
        /*005c*/ 	.word	0x00000000
        /*0060*/ 	.short	0x0002
        /*0062*/ 	.short	0x0010
        /*0064*/ 	.byte	0x00, 0xf4, 0x21, 0x00


	//----- nvinfo : EIATTR_KPARAM_INFO
	.align		4
.L_23:
        /*0068*/ 	.byte	0x04, 0x17
        /*006a*/ 	.short	(.L_25 - .L_24)
.L_24:
        /*006c*/ 	.word	0x00000000
        /*0070*/ 	.short	0x0001
        /*0072*/ 	.short	0x0008
        /*0074*/ 	.byte	0x00, 0xf4, 0x21, 0x00


	//----- nvinfo : EIATTR_KPARAM_INFO
	.align		4
.L_25:
        /*0078*/ 	.byte	0x04, 0x17
        /*007a*/ 	.short	(.L_27 - .L_26)
.L_26:
        /*007c*/ 	.word	0x00000000
        /*0080*/ 	.short	0x0000
        /*0082*/ 	.short	0x0000
        /*0084*/ 	.byte	0x00, 0xf4, 0x21, 0x00


	//----- nvinfo : EIATTR_SPARSE_MMA_MASK
	.align		4
.L_27:
        /*0088*/ 	.byte	0x03, 0x50
        /*008a*/ 	.short	0x0000


	//----- nvinfo : EIATTR_MAXREG_COUNT
	.align		4
        /*008c*/ 	.byte	0x03, 0x1b
        /*008e*/ 	.short	0x00ff


	//----- nvinfo : EIATTR_EXIT_INSTR_OFFSETS
	.align		4
        /*0090*/ 	.byte	0x04, 0x1c
        /*0092*/ 	.short	(.L_29 - .L_28)


	//   ....[0]....
.L_28:
        /*0094*/ 	.word	0x00000bc0


	//   ....[1]....
        /*0098*/ 	.word	0x00000c10


	//----- nvinfo : EIATTR_REQNTID
	.align		4
.L_29:
        /*009c*/ 	.byte	0x04, 0x10
        /*009e*/ 	.short	(.L_31 - .L_30)
.L_30:
        /*00a0*/ 	.word	0x00000080
        /*00a4*/ 	.word	0x00000001
        /*00a8*/ 	.word	0x00000001


	//----- nvinfo : EIATTR_CBANK_PARAM_SIZE
	.align		4
.L_31:
        /*00ac*/ 	.byte	0x03, 0x19
        /*00ae*/ 	.short	0x0038


	//----- nvinfo : EIATTR_PARAM_CBANK
	.align		4
        /*00b0*/ 	.byte	0x04, 0x0a
        /*00b2*/ 	.short	(.L_33 - .L_32)
	.align		4
.L_32:
        /*00b4*/ 	.word	index@(.nv.constant0.triton_poi_fused__native_batch_norm_legit_no_training_leaky_relu_4)
        /*00b8*/ 	.short	0x0210
        /*00ba*/ 	.short	0x0038


	//----- nvinfo : EIATTR_SW_WAR
	.align		4
.L_33:
        /*00bc*/ 	.byte	0x04, 0x36
        /*00be*/ 	.short	(.L_35 - .L_34)
.L_34:
        /*00c0*/ 	.word	0x00000008
.L_35:


//--------------------- .nv.callgraph             --------------------------
	.section	.nv.callgraph,"",@"SHT_CUDA_CALLGRAPH"
	.align	4
	.sectionentsize	8
	.align		4
        /*0000*/ 	.word	0x00000000
	.align		4
        /*0004*/ 	.word	0xffffffff
	.align		4
        /*0008*/ 	.word	0x00000000
	.align		4
        /*000c*/ 	.word	0xfffffffe
	.align		4
        /*0010*/ 	.word	0x00000000
	.align		4
        /*0014*/ 	.word	0xfffffffd
	.align		4
        /*0018*/ 	.word	0x00000000
	.align		4
        /*001c*/ 	.word	0xfffffffc


//--------------------- .nv.constant4             --------------------------
	.section	.nv.constant4,"a",@progbits
	.align	8
	.align		8
.nv.constant4:
        /*0000*/ 	.dword	_$_str
	.align		8
        /*0008*/ 	.dword	_$_str_$_2


//--------------------- .text.triton_poi_fused__native_batch_norm_legit_no_training_leaky_relu_4 --------------------------
	.section	.text.triton_poi_fused__native_batch_norm_legit_no_training_leaky_relu_4,"ax",@progbits
	.sectionflags	@"SHF_BARRIERS=1"
	.align	128
        .global         triton_poi_fused__native_batch_norm_legit_no_training_leaky_relu_4
        .type           triton_poi_fused__native_batch_norm_legit_no_training_leaky_relu_4,@function
        .size           triton_poi_fused__native_batch_norm_legit_no_training_leaky_relu_4,(.L_x_1 - triton_poi_fused__native_batch_norm_legit_no_training_leaky_relu_4)
        .other          triton_poi_fused__native_batch_norm_legit_no_training_leaky_relu_4,@"STO_CUDA_ENTRY STV_DEFAULT"
triton_poi_fused__native_batch_norm_legit_no_training_leaky_relu_4:
.text.triton_poi_fused__native_batch_norm_legit_no_training_leaky_relu_4:
[----:B------:R-:W0:Y:S01]  /*0000*/  LDC R1, c[0x0][0x28] ;  /* 0x00000a00ff017b82 */ /* 0x000e220000000800 */
[----:B------:R-:W1:Y:S07]  /*0010*/  S2R R0, SR_CTAID.X ;  /* 0x0000000000007919 */ /* 0x000e6e0000002500 */
[----:B------:R-:W2:Y:S01]  /*0020*/  LDC.64 R10, c[0x0][0x220] ;  /* 0x00008800ff0a7b82 */ /* 0x000ea20000000a00 */
[----:B------:R-:W-:Y:S02]  /*0030*/  CS2R R4, SRZ ;  /* 0x0000000000047805 */ /* 0x000fe4000001ff00 */
[----:B------:R-:W-:Y:S01]  /*0040*/  CS2R R6, SRZ ;  /* 0x0000000000067805 */ /* 0x000fe2000001ff00 */
[----:B------:R-:W3:Y:S01]  /*0050*/  S2R R2, SR_TID.X ;  /* 0x0000000000027919 */ /* 0x000ee20000002100 */
[----:B------:R-:W-:-:S03]  /*0060*/  ULDC.64 UR6, c[0x0][0x208] ;  /* 0x0000820000067ab9 */ /* 0x000fc60000000a00 */
[----:B------:R-:W4:Y:S08]  /*0070*/  LDC.64 R24, c[0x0][0x210] ;  /* 0x00008400ff187b82 */ /* 0x000f300000000a00 */
[----:B------:R-:W5:Y:S01]  /*0080*/  LDC.64 R22, c[0x0][0x218] ;  /* 0x00008600ff167b82 */ /* 0x000f620000000a00 */
[----:B-1----:R-:W-:Y:S02]  /*0090*/  IMAD.SHL.U32 R0, R0, 0x20, RZ ;  /* 0x0000002000007824 */ /* 0x002fe400078e00ff */
[----:B---3--:R-:W-:-:S05]  /*00a0*/  IMAD.SHL.U32 R3, R2, 0x4, RZ ;  /* 0x0000000402037824 */ /* 0x008fca00078e00ff */
[----:B------:R-:W-:Y:S02]  /*00b0*/  LOP3.LUT R20, R0, 0x1c, R3, 0xf8, !PT ;  /* 0x0000001c00147812 */ /* 0x000fe400078ef803 */
[----:B------:R-:W1:Y:S02]  /*00c0*/  S2R R3, SR_CTAID.Y ;  /* 0x0000000000037919 */ /* 0x000e640000002600 */
[C---:B------:R-:W-:Y:S01]  /*00d0*/  ISETP.GE.AND P0, PT, R20.reuse, 0x40, PT ;  /* 0x000000401400780c */ /* 0x040fe20003f06270 */
[----:B--2---:R-:W-:-:S12]  /*00e0*/  IMAD.WIDE R10, R20, 0x4, R10 ;  /* 0x00000004140a7825 */ /* 0x004fd800078e020a */
[----:B------:R2:W3:Y:S01]  /*00f0*/  @!P0 LDG.E.EL.128 R4, desc[UR6][R10.64] ;  /* 0x000000060a048981 */ /* 0x0004e2000c2e1d00 */
[----:B------:R-:W-:-:S04]  /*0100*/  SHF.R.U32.HI R9, RZ, 0x3, R2 ;  /* 0x00000003ff097819 */ /* 0x000fc80000011602 */
[----:B------:R-:W-:Y:S02]  /*0110*/  SGXT.U32 R9, R9, 0x4 ;  /* 0x000000040909781a */ /* 0x000fe40000000000 */
[----:B------:R-:W-:Y:S02]  /*0120*/  CS2R R16, SRZ ;  /* 0x0000000000107805 */ /* 0x000fe4000001ff00 */
[----:B------:R-:W-:Y:S01]  /*0130*/  CS2R R18, SRZ ;  /* 0x0000000000127805 */ /* 0x000fe2000001ff00 */
[----:B-----5:R-:W-:Y:S01]  /*0140*/  IMAD.WIDE R22, R20, 0x4, R22 ;  /* 0x0000000414167825 */ /* 0x020fe200078e0216 */
[----:B--2---:R-:W-:-:S03]  /*0150*/  CS2R R10, SRZ ;  /* 0x00000000000a7805 */ /* 0x004fc6000001ff00 */
[----:B-1----:R-:W-:-:S05]  /*0160*/  IMAD.SHL.U32 R8, R3, 0x20, RZ ;  /* 0x0000002003087824 */ /* 0x002fca00078e00ff */
[----:B------:R-:W-:Y:S02]  /*0170*/  LOP3.LUT R13, R8, R9, RZ, 0xfc, !PT ;  /* 0x00000009080d7212 */ /* 0x000fe400078efcff */
[----:B------:R-:W-:Y:S02]  /*0180*/  LOP3.LUT R15, R8, 0x10, R9, 0xfe, !PT ;  /* 0x00000010080f7812 */ /* 0x000fe400078efe09 */
[----:B------:R-:W-:Y:S01]  /*0190*/  CS2R R8, SRZ ;  /* 0x0000000000087805 */ /* 0x000fe2000001ff00 */
[--C-:B------:R-:W-:Y:S02]  /*01a0*/  IMAD R13, R13, 0x40, R20.reuse ;  /* 0x000000400d0d7824 */ /* 0x100fe400078e0214 */
[----:B------:R-:W-:Y:S02]  /*01b0*/  IMAD R15, R15, 0x40, R20 ;  /* 0x000000400f0f7824 */ /* 0x000fe400078e0214 */
[----:B----4-:R-:W-:Y:S01]  /*01c0*/  IMAD.WIDE R26, R13, 0x4, R24 ;  /* 0x000000040d1a7825 */ /* 0x010fe200078e0218 */
[----:B------:R-:W-:-:S03]  /*01d0*/  CS2R R12, SRZ ;  /* 0x00000000000c7805 */ /* 0x000fc6000001ff00 */
[----:B------:R-:W-:Y:S01]  /*01e0*/  IMAD.WIDE R24, R15, 0x4, R24 ;  /* 0x000000040f187825 */ /* 0x000fe200078e0218 */
[----:B------:R-:W-:Y:S01]  /*01f0*/  CS2R R14, SRZ ;  /* 0x00000000000e7805 */ /* 0x000fe2000001ff00 */
[----:B------:R-:W2:Y:S04]  /*0200*/  @!P0 LDG.E.EL.128 R8, desc[UR6][R26.64] ;  /* 0x000000061a088981 */ /* 0x000ea8000c2e1d00 */
[----:B------:R1:W4:Y:S04]  /*0210*/  @!P0 LDG.E.EL.128 R16, desc[UR6][R24.64] ;  /* 0x0000000618108981 */ /* 0x000328000c2e1d00 */
[----:B------:R5:W2:Y:S01]  /*0220*/  @!P0 LDG.E.EL.128 R12, desc[UR6][R22.64] ;  /* 0x00000006160c8981 */ /* 0x000aa2000c2e1d00 */
[----:B-1----:R-:W1:Y:S02]  /*0230*/  LDC.64 R24, c[0x0][0x228] ;  /* 0x00008a00ff187b82 */ /* 0x002e640000000a00 */
[----:B-1----:R-:W-:-:S04]  /*0240*/  IMAD.WIDE R28, R20, 0x4, R24 ;  /* 0x00000004141c7825 */ /* 0x002fc800078e0218 */
[----:B---3--:R-:W-:Y:S01]  /*0250*/  FADD R4, R4, 9.9999997473787516356e-06 ;  /* 0x3727c5ac04047421 */ /* 0x008fe20000000000 */
[----:B------:R-:W-:-:S03]  /*0260*/  FADD R5, R5, 9.9999997473787516356e-06 ;  /* 0x3727c5ac05057421 */ /* 0x000fc60000000000 */
[----:B------:R-:W1:Y:S01]  /*0270*/  MUFU.SQRT R26, R4 ;  /* 0x00000004001a7308 */ /* 0x000e620000002000 */
[----:B------:R-:W-:Y:S01]  /*0280*/  FADD R21, R6, 9.9999997473787516356e-06 ;  /* 0x3727c5ac06157421 */ /* 0x000fe20000000000 */
[----:B------:R-:W-:-:S06]  /*0290*/  FADD R6, R7, 9.9999997473787516356e-06 ;  /* 0x3727c5ac07067421 */ /* 0x000fcc0000000000 */
[----:B------:R-:W3:Y:S01]  /*02a0*/  MUFU.SQRT R27, R5 ;  /* 0x00000005001b7308 */ /* 0x000ee20000002000 */
[----:B-1----:R-:W-:-:S07]  /*02b0*/  FSETP.GT.AND P6, PT, R26, 8.50705917302346158658e+37, PT ;  /* 0x7e8000001a00780b */ /* 0x002fce0003fc4000 */
[----:B------:R-:W1:Y:S08]  /*02c0*/  MUFU.SQRT R21, R21 ;  /* 0x0000001500157308 */ /* 0x000e700000002000 */
[----:B------:R-:W2:Y:S01]  /*02d0*/  MUFU.SQRT R6, R6 ;  /* 0x0000000600067308 */ /* 0x000ea20000002000 */
[----:B---3--:R-:W-:Y:S01]  /*02e0*/  FSETP.GT.AND P2, PT, R27, 8.50705917302346158658e+37, PT ;  /* 0x7e8000001b00780b */ /* 0x008fe20003f44000 */
[----:B------:R-:W-:Y:S01]  /*02f0*/  IMAD.MOV.U32 R7, RZ, RZ, 0x3e800000 ;  /* 0x3e800000ff077424 */ /* 0x000fe200078e00ff */
[----:B------:R-:W-:-:S02]  /*0300*/  FSETP.GEU.AND P1, PT, R26, 1.175494350822287508e-38, PT ;  /* 0x008000001a00780b */ /* 0x000fc40003f2e000 */
[----:B------:R-:W-:Y:S01]  /*0310*/  FSETP.GEU.AND P3, PT, R27, 1.175494350822287508e-38, PT ;  /* 0x008000001b00780b */ /* 0x000fe20003f6e000 */
[----:B------:R-:W-:Y:S01]  /*0320*/  @P6 FMUL R26, R26, 0.25 ;  /* 0x3e8000001a1a6820 */ /* 0x000fe20000400000 */
[----:B------:R-:W-:Y:S02]  /*0330*/  FSEL R5, R7, 1, P6 ;  /* 0x3f80000007057808 */ /* 0x000fe40003000000 */
[----:B-1----:R-:W-:Y:S02]  /*0340*/  FSETP.GT.AND P4, PT, R21, 8.50705917302346158658e+37, PT ;  /* 0x7e8000001500780b */ /* 0x002fe40003f84000 */
[----:B------:R-:W-:Y:S02]  /*0350*/  FSEL R4, R7, 1, P2 ;  /* 0x3f80000007047808 */ /* 0x000fe40001000000 */
[----:B--2---:R-:W-:Y:S01]  /*0360*/  FSETP.GT.AND P6, PT, R6, 8.50705917302346158658e+37, PT ;  /* 0x7e8000000600780b */ /* 0x004fe20003fc4000 */
[----:B------:R-:W-:Y:S01]  /*0370*/  @P2 FMUL R27, R27, 0.25 ;  /* 0x3e8000001b1b2820 */ /* 0x000fe20000400000 */
[----:B------:R-:W-:-:S02]  /*0380*/  FSETP.GEU.AND P5, PT, R21, 1.175494350822287508e-38, PT ;  /* 0x008000001500780b */ /* 0x000fc40003fae000 */
[----:B------:R-:W-:Y:S01]  /*0390*/  FSETP.GEU.AND P2, PT, R6, 1.175494350822287508e-38, PT ;  /* 0x008000000600780b */ /* 0x000fe20003f4e000 */
[----:B------:R-:W-:Y:S01]  /*03a0*/  @!P1 FMUL R26, R26, 16777216 ;  /* 0x4b8000001a1a9820 */ /* 0x000fe20000400000 */
[----:B------:R-:W-:-:S03]  /*03b0*/  @!P3 FMUL R27, R27, 16777216 ;  /* 0x4b8000001b1bb820 */ /* 0x000fc60000400000 */
[----:B------:R-:W-:Y:S01]  /*03c0*/  @P4 FMUL R21, R21, 0.25 ;  /* 0x3e80000015154820 */ /* 0x000fe20000400000 */
[----:B0----5:R-:W0:Y:S01]  /*03d0*/  MUFU.RCP R22, R26 ;  /* 0x0000001a00167308 */ /* 0x021e220000001000 */
[C---:B------:R-:W-:Y:S01]  /*03e0*/  FADD R8, -R12.reuse, R8 ;  /* 0x000000080c087221 */ /* 0x040fe20000000100 */
[----:B----4-:R-:W-:Y:S01]  /*03f0*/  FADD R16, -R12, R16 ;  /* 0x000000100c107221 */ /* 0x010fe20000000100 */
[C---:B------:R-:W-:Y:S01]  /*0400*/  FADD R9, -R13.reuse, R9 ;  /* 0x000000090d097221 */ /* 0x040fe20000000100 */
[----:B------:R-:W-:Y:S01]  /*0410*/  @P6 FMUL R6, R6, 0.25 ;  /* 0x3e80000006066820 */ /* 0x000fe20000400000 */
[----:B------:R-:W-:Y:S02]  /*0420*/  FADD R17, -R13, R17 ;  /* 0x000000110d117221 */ /* 0x000fe40000000100 */
[----:B------:R-:W1:Y:S01]  /*0430*/  LDC.64 R12, c[0x0][0x230] ;  /* 0x00008c00ff0c7b82 */ /* 0x000e620000000a00 */
[----:B------:R0:W2:Y:S01]  /*0440*/  MUFU.RCP R23, R27 ;  /* 0x0000001b00177308 */ /* 0x0000a20000001000 */
[----:B------:R-:W-:Y:S01]  /*0450*/  @!P5 FMUL R21, R21, 16777216 ;  /* 0x4b8000001515d820 */ /* 0x000fe20000400000 */
[----:B------:R-:W-:Y:S01]  /*0460*/  @!P2 FMUL R6, R6, 16777216 ;  /* 0x4b8000000606a820 */ /* 0x000fe20000400000 */
[----:B------:R-:W-:Y:S01]  /*0470*/  @!P1 FMUL R5, R5, 16777216 ;  /* 0x4b80000005059820 */ /* 0x000fe20000400000 */
[----:B------:R-:W-:-:S04]  /*0480*/  @!P3 FMUL R4, R4, 16777216 ;  /* 0x4b8000000404b820 */ /* 0x000fc80000400000 */
[----:B------:R-:W3:Y:S01]  /*0490*/  MUFU.RCP R21, R21 ;  /* 0x0000001500157308 */ /* 0x000ee20000001000 */
[----:B0-----:R-:W-:Y:S01]  /*04a0*/  FMUL R27, R22, R5 ;  /* 0x00000005161b7220 */ /* 0x001fe20000400000 */
[C---:B------:R-:W-:Y:S01]  /*04b0*/  FADD R10, -R14.reuse, R10 ;  /* 0x0000000a0e0a7221 */ /* 0x040fe20000000100 */
[----:B------:R-:W-:-:S05]  /*04c0*/  FADD R18, -R14, R18 ;  /* 0x000000120e127221 */ /* 0x000fca0000000100 */
[----:B------:R-:W0:Y:S01]  /*04d0*/  MUFU.RCP R6, R6 ;  /* 0x0000000600067308 */ /* 0x000e220000001000 */
[----:B--2---:R-:W-:Y:S01]  /*04e0*/  FMUL R22, R23, R4 ;  /* 0x0000000417167220 */ /* 0x004fe20000400000 */
[C---:B------:R-:W-:Y:S01]  /*04f0*/  FSEL R14, R7.reuse, 1, P4 ;  /* 0x3f800000070e7808 */ /* 0x040fe20002000000 */
[----:B------:R-:W-:Y:S01]  /*0500*/  IMAD.SHL.U32 R23, R2, 0x4, RZ ;  /* 0x0000000402177824 */ /* 0x000fe200078e00ff */
[----:B------:R-:W-:-:S03]  /*0510*/  FSEL R7, R7, 1, P6 ;  /* 0x3f80000007077808 */ /* 0x000fc60003000000 */
[----:B------:R-:W-:Y:S01]  /*0520*/  @!P5 FMUL R14, R14, 16777216 ;  /* 0x4b8000000e0ed820 */ /* 0x000fe20000400000 */
[----:B------:R-:W-:Y:S01]  /*0530*/  LOP3.LUT R25, R0, 0x1c, R23, 0xf8, !PT ;  /* 0x0000001c00197812 */ /* 0x000fe200078ef817 */
[----:B------:R-:W-:Y:S01]  /*0540*/  @!P2 FMUL R7, R7, 16777216 ;  /* 0x4b8000000707a820 */ /* 0x000fe20000400000 */
[C---:B------:R-:W-:Y:S01]  /*0550*/  FADD R11, -R15.reuse, R11 ;  /* 0x0000000b0f0b7221 */ /* 0x040fe20000000100 */
[----:B------:R-:W-:Y:S01]  /*0560*/  FADD R19, -R15, R19 ;  /* 0x000000130f137221 */ /* 0x000fe20000000100 */
[----:B---3--:R-:W-:Y:S01]  /*0570*/  FMUL R21, R21, R14 ;  /* 0x0000000e15157220 */ /* 0x008fe20000400000 */
[----:B-1----:R-:W-:Y:S01]  /*0580*/  IMAD.WIDE R24, R25, 0x4, R12 ;  /* 0x0000000419187825 */ /* 0x002fe200078e020c */
[----:B------:R-:W-:-:S03]  /*0590*/  CS2R R4, SRZ ;  /* 0x0000000000047805 */ /* 0x000fc6000001ff00 */
[----:B0-----:R-:W-:Y:S01]  /*05a0*/  FMUL R26, R6, R7 ;  /* 0x00000007061a7220 */ /* 0x001fe20000400000 */
[----:B------:R-:W-:Y:S02]  /*05b0*/  CS2R R6, SRZ ;  /* 0x0000000000067805 */ /* 0x000fe4000001ff00 */
[----:B------:R-:W-:Y:S02]  /*05c0*/  CS2R R12, SRZ ;  /* 0x00000000000c7805 */ /* 0x000fe4000001ff00 */
[----:B------:R-:W-:Y:S02]  /*05d0*/  CS2R R14, SRZ ;  /* 0x00000000000e7805 */ /* 0x000fe4000001ff00 */
[----:B------:R0:W2:Y:S04]  /*05e0*/  @!P0 LDG.E.EL.128 R4, desc[UR6][R28.64] ;  /* 0x000000061c048981 */ /* 0x0000a8000c2e1d00 */
[----:B------:R1:W2:Y:S01]  /*05f0*/  @!P0 LDG.E.EL.128 R12, desc[UR6][R24.64] ;  /* 0x00000006180c8981 */ /* 0x0002a2000c2e1d00 */
[C---:B------:R-:W-:Y:S01]  /*0600*/  FMUL R20, R26.reuse, R19 ;  /* 0x000000131a147220 */ /* 0x040fe20000400000 */
[----:B------:R-:W-:Y:S01]  /*0610*/  FMUL R26, R26, R11 ;  /* 0x0000000b1a1a7220 */ /* 0x000fe20000400000 */
[----:B------:R-:W-:Y:S01]  /*0620*/  IMAD.SHL.U32 R11, R2, 0x80, RZ ;  /* 0x00000080020b7824 */ /* 0x000fe200078e00ff */
[----:B------:R-:W-:-:S04]  /*0630*/  SHF.R.U32.HI R19, RZ, 0x3, R2 ;  /* 0x00000003ff137819 */ /* 0x000fc80000011602 */
[----:B------:R-:W-:Y:S01]  /*0640*/  LOP3.LUT R11, R11, 0x380, RZ, 0xc0, !PT ;  /* 0x000003800b0b7812 */ /* 0x000fe200078ec0ff */
[C---:B0-----:R-:W-:Y:S01]  /*0650*/  FMUL R28, R22.reuse, R17 ;  /* 0x00000011161c7220 */ /* 0x041fe20000400000 */
[----:B------:R-:W-:Y:S01]  /*0660*/  FMUL R22, R22, R9 ;  /* 0x0000000916167220 */ /* 0x000fe20000400000 */
[----:B------:R-:W-:Y:S01]  /*0670*/  SGXT.U32 R19, R19, 0x4 ;  /* 0x000000041313781a */ /* 0x000fe20000000000 */
[C---:B------:R-:W-:Y:S01]  /*0680*/  FMUL R9, R27.reuse, R16 ;  /* 0x000000101b097220 */ /* 0x040fe20000400000 */
[----:B------:R-:W-:Y:S01]  /*0690*/  SHF.R.U32.HI R17, RZ, 0x3, R11 ;  /* 0x00000003ff117819 */ /* 0x000fe2000001160b */
[----:B------:R-:W0:Y:S01]  /*06a0*/  S2UR UR5, SR_CgaCtaId ;  /* 0x00000000000579c3 */ /* 0x000e220000008800 */
[----:B------:R-:W-:Y:S01]  /*06b0*/  FMUL R27, R27, R8 ;  /* 0x000000081b1b7220 */ /* 0x000fe20000400000 */
[----:B------:R-:W-:Y:S02]  /*06c0*/  LOP3.LUT R16, R11, 0x20, RZ, 0xfc, !PT ;  /* 0x000000200b107812 */ /* 0x000fe400078efcff */
[----:B------:R-:W-:-:S02]  /*06d0*/  LOP3.LUT R8, R17, R11, R19, 0xfe, !PT ;  /* 0x0000000b11087212 */ /* 0x000fc400078efe13 */
[C---:B------:R-:W-:Y:S02]  /*06e0*/  LOP3.LUT R19, R11.reuse, R19, RZ, 0xfc, !PT ;  /* 0x000000130b137212 */ /* 0x040fe400078efcff */
[C---:B-1----:R-:W-:Y:S02]  /*06f0*/  LOP3.LUT R24, R11.reuse, 0x40, RZ, 0xfc, !PT ;  /* 0x000000400b187812 */ /* 0x042fe400078efcff */
[----:B------:R-:W-:Y:S02]  /*0700*/  LOP3.LUT R25, R11, 0x60, RZ, 0xfc, !PT ;  /* 0x000000600b197812 */ /* 0x000fe400078efcff */
[-C--:B------:R-:W-:Y:S02]  /*0710*/  LEA.HI R16, R16, R19.reuse, RZ, 0x1d ;  /* 0x0000001310107211 */ /* 0x080fe400078fe8ff */
[-C--:B------:R-:W-:Y:S02]  /*0720*/  LEA.HI R17, R24, R19.reuse, RZ, 0x1d ;  /* 0x0000001318117211 */ /* 0x080fe400078fe8ff */
[----:B------:R-:W-:Y:S01]  /*0730*/  LEA.HI R19, R25, R19, RZ, 0x1d ;  /* 0x0000001319137211 */ /* 0x000fe200078fe8ff */
[C---:B------:R-:W-:Y:S01]  /*0740*/  FMUL R25, R21.reuse, R18 ;  /* 0x0000001215197220 */ /* 0x040fe20000400000 */
[----:B------:R-:W-:Y:S01]  /*0750*/  FMUL R21, R21, R10 ;  /* 0x0000000a15157220 */ /* 0x000fe20000400000 */
[----:B------:R-:W-:-:S02]  /*0760*/  UMOV UR4, 0x400 ;  /* 0x0000040000047882 */ /* 0x000fc40000000000 */
[----:B0-----:R-:W-:-:S06]  /*0770*/  UPRMT UR4, UR5, 0x654, UR4 ;  /* 0x0000065405047896 */ /* 0x001fcc0008000004 */
[----:B------:R-:W-:Y:S02]  /*0780*/  LEA R8, R8, UR4, 0x2 ;  /* 0x0000000408087c11 */ /* 0x000fe4000f8e10ff */
[----:B------:R-:W-:Y:S02]  /*0790*/  LEA R16, R16, UR4, 0x2 ;  /* 0x0000000410107c11 */ /* 0x000fe4000f8e10ff */
[----:B------:R-:W-:Y:S02]  /*07a0*/  LEA R17, R17, UR4, 0x2 ;  /* 0x0000000411117c11 */ /* 0x000fe4000f8e10ff */
[----:B------:R-:W-:Y:S01]  /*07b0*/  LEA R19, R19, UR4, 0x2 ;  /* 0x0000000413137c11 */ /* 0x000fe2000f8e10ff */
[----:B------:R-:W-:-:S05]  /*07c0*/  IMAD.SHL.U32 R10, R2, 0x4, RZ ;  /* 0x00000004020a7824 */ /* 0x000fca00078e00ff */
[----:B------:R-:W-:Y:S01]  /*07d0*/  LOP3.LUT R10, R10, 0x1fc, RZ, 0xc0, !PT ;  /* 0x000001fc0a0a7812 */ /* 0x000fe200078ec0ff */
[----:B--2---:R-:W-:Y:S01]  /*07e0*/  FFMA R11, R27, R4, R12 ;  /* 0x000000041b0b7223 */ /* 0x004fe2000000000c */
[----:B------:R-:W-:-:S04]  /*07f0*/  FFMA R22, R22, R5, R13 ;  /* 0x0000000516167223 */ /* 0x000fc8000000000d */
[----:B------:R-:W-:Y:S02]  /*0800*/  FSETP.GT.AND P1, PT, R11, RZ, PT ;  /* 0x000000ff0b00720b */ /* 0x000fe40003f24000 */
[----:B------:R-:W-:Y:S01]  /*0810*/  FSETP.GT.AND P0, PT, R22, RZ, PT ;  /* 0x000000ff1600720b */ /* 0x000fe20003f04000 */
[----:B------:R-:W-:Y:S01]  /*0820*/  FFMA R9, R9, R4, R12 ;  /* 0x0000000409097223 */ /* 0x000fe2000000000c */
[-CC-:B------:R-:W-:Y:S01]  /*0830*/  FFMA R4, R21, R6.reuse, R14.reuse ;  /* 0x0000000615047223 */ /* 0x180fe2000000000e */
[----:B------:R-:W-:Y:S01]  /*0840*/  FFMA R26, R26, R7, R15 ;  /* 0x000000071a1a7223 */ /* 0x000fe2000000000f */
[----:B------:R-:W-:Y:S01]  /*0850*/  FFMA R13, R28, R5, R13 ;  /* 0x000000051c0d7223 */ /* 0x000fe2000000000d */
[----:B------:R-:W-:Y:S01]  /*0860*/  FFMA R14, R25, R6, R14 ;  /* 0x00000006190e7223 */ /* 0x000fe2000000000e */
[----:B------:R-:W-:Y:S01]  /*0870*/  FFMA R15, R20, R7, R15 ;  /* 0x00000007140f7223 */ /* 0x000fe2000000000f */
[----:B------:R-:W-:Y:S02]  /*0880*/  FSETP.GT.AND P5, PT, R4, RZ, PT ;  /* 0x000000ff0400720b */ /* 0x000fe40003fa4000 */
[----:B------:R-:W-:-:S02]  /*0890*/  FSETP.GT.AND P4, PT, R26, RZ, PT ;  /* 0x000000ff1a00720b */ /* 0x000fc40003f84000 */
[----:B------:R-:W-:Y:S01]  /*08a0*/  FSETP.GT.AND P3, PT, R9, RZ, PT ;  /* 0x000000ff0900720b */ /* 0x000fe20003f64000 */
[----:B------:R-:W-:Y:S01]  /*08b0*/  @!P1 FMUL R11, R11, 0.20000000298023223877 ;  /* 0x3e4ccccd0b0b9820 */ /* 0x000fe20000400000 */
[----:B------:R-:W-:Y:S01]  /*08c0*/  FSETP.GT.AND P2, PT, R13, RZ, PT ;  /* 0x000000ff0d00720b */ /* 0x000fe20003f44000 */
[----:B------:R-:W-:Y:S01]  /*08d0*/  @!P0 FMUL R22, R22, 0.20000000298023223877 ;  /* 0x3e4ccccd16168820 */ /* 0x000fe20000400000 */
[----:B------:R-:W-:Y:S02]  /*08e0*/  FSETP.GT.AND P1, PT, R14, RZ, PT ;  /* 0x000000ff0e00720b */ /* 0x000fe40003f24000 */
[----:B------:R-:W-:-:S03]  /*08f0*/  FSETP.GT.AND P0, PT, R15, RZ, PT ;  /* 0x000000ff0f00720b */ /* 0x000fc60003f04000 */
[----:B------:R-:W-:Y:S02]  /*0900*/  @!P5 FMUL R4, R4, 0.20000000298023223877 ;  /* 0x3e4ccccd0404d820 */ /* 0x000fe40000400000 */
[----:B------:R-:W-:Y:S01]  /*0910*/  @!P4 FMUL R26, R26, 0.20000000298023223877 ;  /* 0x3e4ccccd1a1ac820 */ /* 0x000fe20000400000 */
[----:B------:R-:W-:Y:S01]  /*0920*/  STS [R8], R11 ;  /* 0x0000000b08007388 */ /* 0x000fe20000000800 */
[----:B------:R-:W-:Y:S02]  /*0930*/  @!P3 FMUL R9, R9, 0.20000000298023223877 ;  /* 0x3e4ccccd0909b820 */ /* 0x000fe40000400000 */
[----:B------:R-:W-:Y:S01]  /*0940*/  @!P2 FMUL R13, R13, 0.20000000298023223877 ;  /* 0x3e4ccccd0d0da820 */ /* 0x000fe20000400000 */
[----:B------:R-:W-:Y:S01]  /*0950*/  STS [R16+0x80], R22 ;  /* 0x0000801610007388 */ /* 0x000fe20000000800 */
[----:B------:R-:W-:Y:S02]  /*0960*/  @!P1 FMUL R14, R14, 0.20000000298023223877 ;  /* 0x3e4ccccd0e0e9820 */ /* 0x000fe40000400000 */
[----:B------:R-:W-:Y:S01]  /*0970*/  @!P0 FMUL R15, R15, 0.20000000298023223877 ;  /* 0x3e4ccccd0f0f8820 */ /* 0x000fe20000400000 */
[----:B------:R-:W-:Y:S04]  /*0980*/  STS [R17+0x100], R4 ;  /* 0x0001000411007388 */ /* 0x000fe80000000800 */
[----:B------:R-:W-:Y:S04]  /*0990*/  STS [R19+0x180], R26 ;  /* 0x0001801a13007388 */ /* 0x000fe80000000800 */
[----:B------:R0:W-:Y:S04]  /*09a0*/  STS [R8+0x40], R9 ;  /* 0x0000400908007388 */ /* 0x0001e80000000800 */
[----:B------:R1:W-:Y:S04]  /*09b0*/  STS [R16+0xc0], R13 ;  /* 0x0000c00d10007388 */ /* 0x0003e80000000800 */
[----:B------:R-:W-:Y:S01]  /*09c0*/  STS [R17+0x140], R14 ;  /* 0x0001400e11007388 */ /* 0x000fe20000000800 */
[----:B------:R-:W-:Y:S01]  /*09d0*/  SHF.R.U32.HI R5, RZ, 0x1, R2 ;  /* 0x00000001ff057819 */ /* 0x000fe20000011602 */
[----:B------:R-:W-:Y:S01]  /*09e0*/  IMAD.SHL.U32 R12, R3, 0x20, RZ ;  /* 0x00000020030c7824 */ /* 0x000fe200078e00ff */
[----:B0-----:R-:W0:Y:S01]  /*09f0*/  LDC.64 R8, c[0x0][0x238] ;  /* 0x00008e00ff087b82 */ /* 0x001e220000000a00 */
[----:B------:R-:W-:Y:S01]  /*0a00*/  STS [R19+0x1c0], R15 ;  /* 0x0001c00f13007388 */ /* 0x000fe20000000800 */
[----:B------:R-:W-:-:S05]  /*0a10*/  LOP3.LUT R5, R5, 0x3c, RZ, 0xc0, !PT ;  /* 0x0000003c05057812 */ /* 0x000fca00078ec0ff */
[----:B------:R-:W-:-:S05]  /*0a20*/  IMAD.IADD R5, R10, 0x1, R5 ;  /* 0x000000010a057824 */ /* 0x000fca00078e0205 */
[----:B------:R-:W-:Y:S01]  /*0a30*/  LEA R5, R5, UR4, 0x2 ;  /* 0x0000000405057c11 */ /* 0x000fe2000f8e10ff */
[----:B------:R-:W-:Y:S01]  /*0a40*/  BAR.SYNC.DEFER_BLOCKING 0x0 ;  /* 0x0000000000007b1d */ /* 0x000fe20000010000 */
[----:B------:R-:W-:Y:S02]  /*0a50*/  SHF.R.S32.HI R3, RZ, 0x1a, R3 ;  /* 0x0000001aff037819 */ /* 0x000fe40000011403 */
[----:B------:R-:W-:Y:S02]  /*0a60*/  LOP3.LUT R23, R12, 0x1c, R23, 0xf8, !PT ;  /* 0x0000001c0c177812 */ /* 0x000fe400078ef817 */
[----:B------:R-:W-:-:S04]  /*0a70*/  SGXT R12, R3, 0x1 ;  /* 0x00000001030c781a */ /* 0x000fc80000000200 */
[----:B------:R-:W-:Y:S01]  /*0a80*/  LEA.HI R12, R12, R23, RZ, 0xa ;  /* 0x000000170c0c7211 */ /* 0x000fe200078f50ff */
[----:B------:R-:W2:Y:S01]  /*0a90*/  LDS.128 R4, [R5] ;  /* 0x0000000005047984 */ /* 0x000ea20000000c00 */
[----:B-1----:R-:W-:-:S03]  /*0aa0*/  SHF.R.U32.HI R13, RZ, 0x3, R2 ;  /* 0x00000003ff0d7819 */ /* 0x002fc60000011602 */
[----:B------:R-:W-:Y:S01]  /*0ab0*/  IMAD.SHL.U32 R2, R12, 0x40, RZ ;  /* 0x000000400c027824 */ /* 0x000fe200078e00ff */
[----:B------:R-:W-:Y:S02]  /*0ac0*/  SGXT.U32 R13, R13, 0x4 ;  /* 0x000000040d0d781a */ /* 0x000fe40000000000 */
[----:B------:R-:W-:Y:S02]  /*0ad0*/  LOP3.LUT R11, R10, 0x200, RZ, 0xfc, !PT ;  /* 0x000002000a0b7812 */ /* 0x000fe400078efcff */
[----:B------:R-:W-:Y:S02]  /*0ae0*/  LOP3.LUT R12, R12, 0xfffffc00, RZ, 0xc0, !PT ;  /* 0xfffffc000c0c7812 */ /* 0x000fe400078ec0ff */
[----:B------:R-:W-:Y:S02]  /*0af0*/  LOP3.LUT R3, R2, 0xffff0000, RZ, 0xc0, !PT ;  /* 0xffff000002037812 */ /* 0x000fe400078ec0ff */
[----:B------:R-:W-:Y:S02]  /*0b00*/  LOP3.LUT R2, R0, R13, RZ, 0xfc, !PT ;  /* 0x0000000d00027212 */ /* 0x000fe400078efcff */
[----:B------:R-:W-:-:S02]  /*0b10*/  LOP3.LUT R0, R0, 0x10, R13, 0xfe, !PT ;  /* 0x0000001000007812 */ /* 0x000fc400078efe0d */
[----:B------:R-:W-:Y:S02]  /*0b20*/  SHF.R.U32.HI R11, RZ, 0x3, R11 ;  /* 0x00000003ff0b7819 */ /* 0x000fe4000001160b */
[----:B------:R-:W-:Y:S02]  /*0b30*/  IADD3 R23, R3, R23, -R12 ;  /* 0x0000001703177210 */ /* 0x000fe40007ffe80c */
[----:B------:R-:W-:Y:S02]  /*0b40*/  ISETP.GE.AND P0, PT, R2, 0x40, PT ;  /* 0x000000400200780c */ /* 0x000fe40003f06270 */
[----:B------:R-:W-:Y:S01]  /*0b50*/  ISETP.GE.AND P1, PT, R0, 0x40, PT ;  /* 0x000000400000780c */ /* 0x000fe20003f26270 */
[----:B------:R-:W-:Y:S01]  /*0b60*/  IMAD R3, R2, 0x400, R23 ;  /* 0x0000040002037824 */ /* 0x000fe200078e0217 */
[----:B------:R-:W-:-:S03]  /*0b70*/  LOP3.LUT R11, R11, 0x7c, RZ, 0xc0, !PT ;  /* 0x0000007c0b0b7812 */ /* 0x000fc600078ec0ff */
[----:B0-----:R-:W-:-:S04]  /*0b80*/  IMAD.WIDE R2, R3, 0x4, R8 ;  /* 0x0000000403027825 */ /* 0x001fc800078e0208 */
[----:B------:R-:W-:-:S05]  /*0b90*/  IMAD.IADD R11, R10, 0x1, R11 ;  /* 0x000000010a0b7824 */ /* 0x000fca00078e020b */
[----:B------:R-:W-:Y:S01]  /*0ba0*/  LEA R11, R11, UR4, 0x2 ;  /* 0x000000040b0b7c11 */ /* 0x000fe2000f8e10ff */
[----:B--2---:R0:W-:Y:S02]  /*0bb0*/  @!P0 STG.E.128 desc[UR6][R2.64], R4 ;  /* 0x0000000402008986 */ /* 0x0041e4000c101d06 */
[----:B0-----:R-:W-:Y:S05]  /*0bc0*/  @P1 EXIT ;  /* 0x000000000000194d */ /* 0x001fea0003800000 */
[----:B0-----:R-:W0:Y:S01]  /*0bd0*/  LDS.128 R4, [R11+0x800] ;  /* 0x000800000b047984 */ /* 0x001e220000000c00 */
[----:B------:R-:W-:-:S04]  /*0be0*/  IMAD R23, R0, 0x400, R23 ;  /* 0x0000040000177824 */ /* 0x000fc800078e0217 */
[----:B------:R-:W-:-:S05]  /*0bf0*/  IMAD.WIDE R8, R23, 0x4, R8 ;  /* 0x0000000417087825 */ /* 0x000fca00078e0208 */
[----:B0-----:R-:W-:Y:S01]  /*0c00*/  STG.E.128 desc[UR6][R8.64], R4 ;  /* 0x0000000408007986 */ /* 0x001fe2000c101d06 */
[----:B------:R-:W-:Y:S05]  /*0c10*/  EXIT ;  /* 0x000000000000794d */ /* 0x000fea0003800000 */
.L_x_0:
[----:B------:R-:W-:-:S00]  /*0c20*/  BRA `(.L_x_0) ;  /* 0xfffffffc00fc7947 */ /* 0x000fc0000383ffff */
[----:B------:R-:W-:-:S00]  /*0c30*/  NOP ;  /* 0x0000000000007918 */ /* 0x000fc00000000000 */
        /* <DEDUP_REMOVED lines=12> */
.L_x_1:


//--------------------- .nv.global.init           --------------------------
	.section	.nv.global.init,"aw",@progbits
.nv.global.init:
	.type		_$_str,@object
	.size		_$_str,(_$_str_$_2 - _$_str)
_$_str:
        /*0000*/ 	.byte	0x5f, 0x5f, 0x43, 0x55, 0x44, 0x41, 0x5f, 0x46, 0x54, 0x5a, 0x00
	.type		_$_str_$_2,@object
	.size		_$_str_$_2,(.L_1 - _$_str_$_2)
_$_str_$_2:
        /*000b*/ 	.byte	0x5f, 0x5f, 0x43, 0x55, 0x44, 0x41, 0x5f, 0x50, 0x52, 0x45, 0x43, 0x5f, 0x53, 0x51, 0x52, 0x54
        /*001b*/ 	.byte	0x00
.L_1:


//--------------------- .nv.shared.triton_poi_fused__native_batch_norm_legit_no_training_leaky_relu_4 --------------------------
	.section	.nv.shared.triton_poi_fused__native_batch_norm_legit_no_training_leaky_relu_4,"aw",@nobits
	.sectionflags	@""
	.align	16
	.zero		1024


//--------------------- .nv.constant0.triton_poi_fused__native_batch_norm_legit_no_training_leaky_relu_4 --------------------------
	.section	.nv.constant0.triton_poi_fused__native_batch_norm_legit_no_training_leaky_relu_4,"a",@progbits
	.sectionflags	@""
	.align	4
.nv.constant0.triton_poi_fused__native_batch_norm_legit_no_training_leaky_relu_4:
	.zero		584
